//
// Generated by NVIDIA NVVM Compiler
//
// Compiler Build ID: CL-36424714
// Cuda compilation tools, release 13.0, V13.0.88
// Based on NVVM 20.0.0
//

.version 9.0
.target sm_100
.address_size 64

	// .globl	_Z9transposePiS_ii
// _ZZ9transposePiS_iiE4tile has been demoted

.visible .entry _Z9transposePiS_ii(
	.param .u64 .ptr .align 1 _Z9transposePiS_ii_param_0,
	.param .u64 .ptr .align 1 _Z9transposePiS_ii_param_1,
	.param .u32 _Z9transposePiS_ii_param_2,
	.param .u32 _Z9transposePiS_ii_param_3
)
{
	.reg .pred 	%p<7>;
	.reg .b32 	%r<29>;
	.reg .b64 	%rd<9>;
	// demoted variable
	.shared .align 4 .b8 _ZZ9transposePiS_iiE4tile[1088];
	ld.param.u64 	%rd1, [_Z9transposePiS_ii_param_0];
	ld.param.u64 	%rd2, [_Z9transposePiS_ii_param_1];
	ld.param.u32 	%r11, [_Z9transposePiS_ii_param_2];
	ld.param.u32 	%r12, [_Z9transposePiS_ii_param_3];
	mov.u32 	%r14, %ctaid.y;
	shl.b32 	%r1, %r14, 4;
	mov.u32 	%r2, %tid.y;
	add.s32 	%r3, %r1, %r2;
	mov.u32 	%r15, %ctaid.x;
	shl.b32 	%r4, %r15, 4;
	mov.u32 	%r5, %tid.x;
	add.s32 	%r6, %r4, %r5;
	setp.ge.s32 	%p1, %r3, %r11;
	setp.ge.s32 	%p2, %r6, %r12;
	mov.b32 	%r28, 0;
	or.pred  	%p3, %p1, %p2;
	@%p3 bra 	$L__BB0_2;
	cvta.to.global.u64 	%rd3, %rd1;
	mad.lo.s32 	%r16, %r12, %r3, %r6;
	mul.wide.s32 	%rd4, %r16, 4;
	add.s64 	%rd5, %rd3, %rd4;
	ld.global.u32 	%r28, [%rd5];
$L__BB0_2:
	mov.u32 	%r17, _ZZ9transposePiS_iiE4tile;
	mad.lo.s32 	%r18, %r2, 68, %r17;
	shl.b32 	%r19, %r5, 2;
	add.s32 	%r20, %r18, %r19;
	st.shared.u32 	[%r20], %r28;
	bar.sync 	0;
	add.s32 	%r9, %r4, %r2;
	add.s32 	%r21, %r1, %r5;
	setp.ge.s32 	%p4, %r9, %r12;
	setp.ge.s32 	%p5, %r21, %r11;
	or.pred  	%p6, %p4, %p5;
	@%p6 bra 	$L__BB0_4;
	mad.lo.s32 	%r23, %r5, 68, %r17;
	shl.b32 	%r24, %r2, 2;
	add.s32 	%r25, %r23, %r24;
	ld.shared.u32 	%r26, [%r25];
	mad.lo.s32 	%r27, %r11, %r9, %r21;
	cvta.to.global.u64 	%rd6, %rd2;
	mul.wide.s32 	%rd7, %r27, 4;
	add.s64 	%rd8, %rd6, %rd7;
	st.global.u32 	[%rd8], %r26;
$L__BB0_4:
	ret;

}


// ===== COMPILED SASS (sm_100) =====

	.target	sm_100

	.elftype	@"ET_EXEC"


//--------------------- .note.nv.tkinfo           --------------------------
	.section	.note.nv.tkinfo,"",@"SHT_NOTE"
	.sectionflags	@"SHF_NOTE_NV_TKINFO"
	.tkinfo
        /*0018*/ 	.word	0x00000002
        /*0030*/ 	.string	""
        /*0030*/ 	.string	"ptxas"
        /*0030*/ 	.string	"Cuda compilation tools, release 13.0, V13.0.88"
        /*0030*/ 	.string	"Build cuda_13.0.r13.0/compiler.36424714_0"
        /*0030*/ 	.string	"-arch sm_100 -m 64 "



//--------------------- .note.nv.cuinfo           --------------------------
	.section	.note.nv.cuinfo,"",@"SHT_NOTE"
	.sectionflags	@"SHF_NOTE_NV_CUINFO"
        /*0018*/ 	.short	0x0002
        /*001a*/ 	.short	0x0064
        /*001c*/ 	.short	0x0082
	.zero		2


//--------------------- .nv.info                  --------------------------
	.section	.nv.info,"",@"SHT_CUDA_INFO"
	.align	4


	//----- nvinfo : EIATTR_REGCOUNT
	.align		4
        /*0000*/ 	.byte	0x04, 0x2f
        /*0002*/ 	.short	(.L_1 - .L_0)
	.align		4
.L_0:
        /*0004*/ 	.word	index@(_Z9transposePiS_ii)
        /*0008*/ 	.word	0x0000000c


	//----- nvinfo : EIATTR_FRAME_SIZE
	.align		4
.L_1:
        /*000c*/ 	.byte	0x04, 0x11
        /*000e*/ 	.short	(.L_3 - .L_2)
	.align		4
.L_2:
        /*0010*/ 	.word	index@(_Z9transposePiS_ii)
        /*0014*/ 	.word	0x00000000


	//----- nvinfo : EIATTR_MIN_STACK_SIZE
	.align		4
.L_3:
        /*0018*/ 	.byte	0x04, 0x12
        /*001a*/ 	.short	(.L_5 - .L_4)
	.align		4
.L_4:
        /*001c*/ 	.word	index@(_Z9transposePiS_ii)
        /*0020*/ 	.word	0x00000000
.L_5:


//--------------------- .nv.compat                --------------------------
	.section	.nv.compat,"",@"SHT_CUDA_COMPAT_INFO"
	.align	4
        /*0000*/ 	.byte	0x02, 0x09, 0x00, 0x00, 0x02, 0x02, 0x01, 0x00, 0x02, 0x05, 0x05, 0x00, 0x03, 0x07, 0x01, 0x01
        /*0010*/ 	.byte	0x02, 0x03, 0x00, 0x00, 0x02, 0x06, 0x01, 0x00, 0x04, 0x0b, 0x08, 0x00, 0x09, 0x00, 0x00, 0x00
        /*0020*/ 	.byte	0x00, 0x00, 0x00, 0x00


//--------------------- .nv.info._Z9transposePiS_ii --------------------------
	.section	.nv.info._Z9transposePiS_ii,"",@"SHT_CUDA_INFO"
	.sectionflags	@""
	.align	4


	//----- nvinfo : EIATTR_CUDA_API_VERSION
	.align		4
        /*0000*/ 	.byte	0x04, 0x37
        /*0002*/ 	.short	(.L_7 - .L_6)
.L_6:
        /*0004*/ 	.word	0x00000082


	//----- nvinfo : EIATTR_KPARAM_INFO
	.align		4
.L_7:
        /*0008*/ 	.byte	0x04, 0x17
        /*000a*/ 	.short	(.L_9 - .L_8)
.L_8:
        /*000c*/ 	.word	0x00000000
        /*0010*/ 	.short	0x0003
        /*0012*/ 	.short	0x0014
        /*0014*/ 	.byte	0x00, 0xf0, 0x11, 0x00


	//----- nvinfo : EIATTR_KPARAM_INFO
	.align		4
.L_9:
        /*0018*/ 	.byte	0x04, 0x17
        /*001a*/ 	.short	(.L_11 - .L_10)
.L_10:
        /*001c*/ 	.word	0x00000000
        /*0020*/ 	.short	0x0002
        /*0022*/ 	.short	0x0010
        /*0024*/ 	.byte	0x00, 0xf0, 0x11, 0x00


	//----- nvinfo : EIATTR_KPARAM_INFO
	.align		4
.L_11:
        /*0028*/ 	.byte	0x04, 0x17
        /*002a*/ 	.short	(.L_13 - .L_12)
.L_12:
        /*002c*/ 	.word	0x00000000
        /*0030*/ 	.short	0x0001
        /*0032*/ 	.short	0x0008
        /*0034*/ 	.byte	0x00, 0xf5, 0x21, 0x00


	//----- nvinfo : EIATTR_KPARAM_INFO
	.align		4
.L_13:
        /*0038*/ 	.byte	0x04, 0x17
        /*003a*/ 	.short	(.L_15 - .L_14)
.L_14:
        /*003c*/ 	.word	0x00000000
        /*0040*/ 	.short	0x0000
        /*0042*/ 	.short	0x0000
        /*0044*/ 	.byte	0x00, 0xf5, 0x21, 0x00


	//----- nvinfo : EIATTR_SPARSE_MMA_MASK
	.align		4
.L_15:
        /*0048*/ 	.byte	0x03, 0x50
        /*004a*/ 	.short	0x0000


	//----- nvinfo : EIATTR_MAXREG_COUNT
	.align		4
        /*004c*/ 	.byte	0x03, 0x1b
        /*004e*/ 	.short	0x00ff


	//----- nvinfo : EIATTR_NUM_BARRIERS
	.align		4
        /*0050*/ 	.byte	0x02, 0x4c
        /*0052*/ 	.byte	0x01
	.zero		1


	//----- nvinfo : EIATTR_MERCURY_ISA_VERSION
	.align		4
        /*0054*/ 	.byte	0x03, 0x5f
        /*0056*/ 	.short	0x0101


	//----- nvinfo : EIATTR_VRC_CTA_INIT_COUNT
	.align		4
        /*0058*/ 	.byte	0x02, 0x4a
	.zero		1
	.zero		1


	//----- nvinfo : EIATTR_EXIT_INSTR_OFFSETS
	.align		4
        /*005c*/ 	.byte	0x04, 0x1c
        /*005e*/ 	.short	(.L_17 - .L_16)


	//   ....[0]....
.L_16:
        /*0060*/ 	.word	0x000001b0


	//   ....[1]....
        /*0064*/ 	.word	0x00000230


	//----- nvinfo : EIATTR_CBANK_PARAM_SIZE
	.align		4
.L_17:
        /*0068*/ 	.byte	0x03, 0x19
        /*006a*/ 	.short	0x0018


	//----- nvinfo : EIATTR_PARAM_CBANK
	.align		4
        /*006c*/ 	.byte	0x04, 0x0a
        /*006e*/ 	.short	(.L_19 - .L_18)
	.align		4
.L_18:
        /*0070*/ 	.word	index@(.nv.constant0._Z9transposePiS_ii)
        /*0074*/ 	.short	0x0380
        /*0076*/ 	.short	0x0018


	//----- nvinfo : EIATTR_SW_WAR
	.align		4
.L_19:
        /*0078*/ 	.byte	0x04, 0x36
        /*007a*/ 	.short	(.L_21 - .L_20)
.L_20:
        /*007c*/ 	.word	0x00000008
.L_21:


//--------------------- .nv.callgraph             --------------------------
	.section	.nv.callgraph,"",@"SHT_CUDA_CALLGRAPH"
	.align	4
	.sectionentsize	8
	.align		4
        /*0000*/ 	.word	0x00000000
	.align		4
        /*0004*/ 	.word	0xffffffff
	.align		4
        /*0008*/ 	.word	0x00000000
	.align		4
        /*000c*/ 	.word	0xfffffffe
	.align		4
        /*0010*/ 	.word	0x00000000
	.align		4
        /*0014*/ 	.word	0xfffffffd
	.align		4
        /*0018*/ 	.word	0x00000000
	.align		4
        /*001c*/ 	.word	0xfffffffc


//--------------------- .text._Z9transposePiS_ii  --------------------------
	.section	.text._Z9transposePiS_ii,"ax",@progbits
	.align	128
        .global         _Z9transposePiS_ii
        .type           _Z9transposePiS_ii,@function
        .size           _Z9transposePiS_ii,(.L_x_1 - _Z9transposePiS_ii)
        .other          _Z9transposePiS_ii,@"STO_CUDA_ENTRY STV_DEFAULT"
_Z9transposePiS_ii:
.text._Z9transposePiS_ii:
[----:B------:R-:W-:Y:S01]  /*0000*/  LDC R1, c[0x0][0x37c] ;  /* 0x0000df00ff017b82 */ /* 0x000fe20000000800 */
[----:B------:R-:W0:Y:S01]  /*0010*/  S2R R8, SR_TID.X ;  /* 0x0000000000087919 */ /* 0x000e220000002100 */
[----:B------:R-:W1:Y:S01]  /*0020*/  LDCU.64 UR6, c[0x0][0x390] ;  /* 0x00007200ff0677ac */ /* 0x000e620008000a00 */
[----:B------:R-:W0:Y:S01]  /*0030*/  S2R R6, SR_CTAID.X ;  /* 0x0000000000067919 */ /* 0x000e220000002500 */
[----:B------:R-:W2:Y:S01]  /*0040*/  LDCU.64 UR4, c[0x0][0x358] ;  /* 0x00006b00ff0477ac */ /* 0x000ea20008000a00 */
[----:B------:R-:W3:Y:S01]  /*0050*/  S2R R7, SR_CTAID.Y ;  /* 0x0000000000077919 */ /* 0x000ee20000002600 */
[----:B------:R-:W3:Y:S01]  /*0060*/  S2R R9, SR_TID.Y ;  /* 0x0000000000097919 */ /* 0x000ee20000002200 */
[----:B0-----:R-:W-:-:S04]  /*0070*/  LEA R5, R6, R8, 0x4 ;  /* 0x0000000806057211 */ /* 0x001fc800078e20ff */
[----:B-1----:R-:W-:Y:S02]  /*0080*/  ISETP.GE.AND P0, PT, R5, UR7, PT ;  /* 0x0000000705007c0c */ /* 0x002fe4000bf06270 */
[----:B---3--:R-:W-:-:S04]  /*0090*/  LEA R0, R7, R9, 0x4 ;  /* 0x0000000907007211 */ /* 0x008fc800078e20ff */
[----:B------:R-:W-:-:S13]  /*00a0*/  ISETP.GE.OR P0, PT, R0, UR6, P0 ;  /* 0x0000000600007c0c */ /* 0x000fda0008706670 */
[----:B------:R-:W0:Y:S01]  /*00b0*/  @!P0 LDC.64 R2, c[0x0][0x380] ;  /* 0x0000e000ff028b82 */ /* 0x000e220000000a00 */
[----:B------:R-:W-:Y:S02]  /*00c0*/  @!P0 IMAD R5, R0, UR7, R5 ;  /* 0x0000000700058c24 */ /* 0x000fe4000f8e0205 */
[----:B------:R-:W-:Y:S02]  /*00d0*/  IMAD.MOV.U32 R0, RZ, RZ, RZ ;  /* 0x000000ffff007224 */ /* 0x000fe400078e00ff */
[----:B0-----:R-:W-:-:S05]  /*00e0*/  @!P0 IMAD.WIDE R2, R5, 0x4, R2 ;  /* 0x0000000405028825 */ /* 0x001fca00078e0202 */
[----:B--2---:R-:W2:Y:S01]  /*00f0*/  @!P0 LDG.E R0, desc[UR4][R2.64] ;  /* 0x0000000402008981 */ /* 0x004ea2000c1e1900 */
[----:B------:R-:W-:Y:S01]  /*0100*/  MOV R4, 0x400 ;  /* 0x0000040000047802 */ /* 0x000fe20000000f00 */
[----:B------:R-:W-:Y:S01]  /*0110*/  IMAD R6, R6, 0x10, R9 ;  /* 0x0000001006067824 */ /* 0x000fe200078e0209 */
[----:B------:R-:W-:Y:S01]  /*0120*/  LEA R7, R7, R8, 0x4 ;  /* 0x0000000807077211 */ /* 0x000fe200078e20ff */
[----:B------:R-:W0:Y:S03]  /*0130*/  S2R R5, SR_CgaCtaId ;  /* 0x0000000000057919 */ /* 0x000e260000008800 */
[----:B------:R-:W-:-:S04]  /*0140*/  ISETP.GE.AND P0, PT, R7, UR6, PT ;  /* 0x0000000607007c0c */ /* 0x000fc8000bf06270 */
[----:B------:R-:W-:Y:S02]  /*0150*/  ISETP.GE.OR P0, PT, R6, UR7, P0 ;  /* 0x0000000706007c0c */ /* 0x000fe40008706670 */
[----:B0-----:R-:W-:-:S05]  /*0160*/  LEA R4, R5, R4, 0x18 ;  /* 0x0000000405047211 */ /* 0x001fca00078ec0ff */
[----:B------:R-:W-:-:S05]  /*0170*/  IMAD R5, R9, 0x44, R4 ;  /* 0x0000004409057824 */ /* 0x000fca00078e0204 */
[----:B------:R-:W-:-:S05]  /*0180*/  LEA R5, R8, R5, 0x2 ;  /* 0x0000000508057211 */ /* 0x000fca00078e10ff */
[----:B--2---:R0:W-:Y:S01]  /*0190*/  STS [R5], R0 ;  /* 0x0000000005007388 */ /* 0x0041e20000000800 */
[----:B------:R-:W-:Y:S06]  /*01a0*/  BAR.SYNC.DEFER_BLOCKING 0x0 ;  /* 0x0000000000007b1d */ /* 0x000fec0000010000 */
[----:B------:R-:W-:Y:S05]  /*01b0*/  @P0 EXIT ;  /* 0x000000000000094d */ /* 0x000fea0003800000 */
[----:B------:R-:W-:Y:S01]  /*01c0*/  IMAD R4, R8, 0x44, R4 ;  /* 0x0000004408047824 */ /* 0x000fe200078e0204 */
[----:B------:R-:W1:Y:S01]  /*01d0*/  LDC.64 R2, c[0x0][0x388] ;  /* 0x0000e200ff027b82 */ /* 0x000e620000000a00 */
[----:B------:R-:W-:Y:S02]  /*01e0*/  IMAD R7, R6, UR6, R7 ;  /* 0x0000000606077c24 */ /* 0x000fe4000f8e0207 */
[----:B------:R-:W-:-:S05]  /*01f0*/  IMAD R4, R9, 0x4, R4 ;  /* 0x0000000409047824 */ /* 0x000fca00078e0204 */
[----:B0-----:R-:W0:Y:S01]  /*0200*/  LDS R5, [R4] ;  /* 0x0000000004057984 */ /* 0x001e220000000800 */
[----:B-1----:R-:W-:-:S05]  /*0210*/  IMAD.WIDE R2, R7, 0x4, R2 ;  /* 0x0000000407027825 */ /* 0x002fca00078e0202 */
[----:B0-----:R-:W-:Y:S01]  /*0220*/  STG.E desc[UR4][R2.64], R5 ;  /* 0x0000000502007986 */ /* 0x001fe2000c101904 */
[----:B------:R-:W-:Y:S05]  /*0230*/  EXIT ;  /* 0x000000000000794d */ /* 0x000fea0003800000 */
.L_x_0:
[----:B------:R-:W-:-:S00]  /*0240*/  BRA `(.L_x_0) ;  /* 0xfffffffc00fc7947 */ /* 0x000fc0000383ffff */
[----:B------:R-:W-:-:S00]  /*0250*/  NOP ;  /* 0x0000000000007918 */ /* 0x000fc00000000000 */
        /* <DEDUP_REMOVED lines=10> */
.L_x_1:


//--------------------- .nv.shared._Z9transposePiS_ii --------------------------
	.section	.nv.shared._Z9transposePiS_ii,"aw",@nobits
	.sectionflags	@""
	.align	4
.nv.shared._Z9transposePiS_ii:
	.zero		2112


//--------------------- .nv.shared.reserved.0     --------------------------
	.section	.nv.shared.reserved.0,"aw",@nobits
	.weak		__nv_reservedSMEM_offset_0_alias
	.size		__nv_reservedSMEM_offset_0_alias, 0, 64
	.other		__nv_reservedSMEM_offset_0_alias,@"STO_CUDA_RESERVED_SHARED STV_DEFAULT"
__nv_reservedSMEM_offset_0_alias:
	.zero		0
	.zero		64


//--------------------- .nv.constant0._Z9transposePiS_ii --------------------------
	.section	.nv.constant0._Z9transposePiS_ii,"a",@progbits
	.sectionflags	@""
	.align	4
.nv.constant0._Z9transposePiS_ii:
	.zero		920


//--------------------- SYMBOLS --------------------------

	.type		.nv.reservedSmem.offset0,@object
	.size		.nv.reservedSmem.offset0,0x4
	.type		.nv.reservedSmem.cap,@object
	.size		.nv.reservedSmem.cap,0x4
